//
// Generated by NVIDIA NVVM Compiler
//
// Compiler Build ID: CL-36424714
// Cuda compilation tools, release 13.0, V13.0.88
// Based on NVVM 20.0.0
//

.version 9.0
.target sm_100
.address_size 64

	// .globl	_Z12mergeSmall_kPiS_S_i

.visible .entry _Z12mergeSmall_kPiS_S_i(
	.param .u64 .ptr .align 1 _Z12mergeSmall_kPiS_S_i_param_0,
	.param .u64 .ptr .align 1 _Z12mergeSmall_kPiS_S_i_param_1,
	.param .u64 .ptr .align 1 _Z12mergeSmall_kPiS_S_i_param_2,
	.param .u32 _Z12mergeSmall_kPiS_S_i_param_3
)
{
	.reg .pred 	%p<15>;
	.reg .b32 	%r<38>;
	.reg .b64 	%rd<19>;

	ld.param.u64 	%rd6, [_Z12mergeSmall_kPiS_S_i_param_0];
	ld.param.u64 	%rd7, [_Z12mergeSmall_kPiS_S_i_param_1];
	ld.param.u64 	%rd8, [_Z12mergeSmall_kPiS_S_i_param_2];
	cvta.to.global.u64 	%rd1, %rd8;
	cvta.to.global.u64 	%rd2, %rd7;
	cvta.to.global.u64 	%rd3, %rd6;
	mov.u32 	%r18, %tid.x;
	mov.u32 	%r19, %ctaid.x;
	mov.u32 	%r20, %ntid.x;
	mad.lo.s32 	%r1, %r19, %r20, %r18;
	min.u32 	%r33, %r1, 8;
	max.u32 	%r21, %r1, 8;
	add.s32 	%r34, %r21, -8;
	mov.u32 	%r35, %r34;
$L__BB0_1:
	sub.s32 	%r22, %r33, %r35;
	abs.s32 	%r23, %r22;
	shr.u32 	%r24, %r23, 31;
	add.s32 	%r25, %r23, %r24;
	shr.s32 	%r26, %r25, 1;
	add.s32 	%r7, %r26, %r34;
	sub.s32 	%r8, %r33, %r26;
	setp.lt.s32 	%p1, %r8, 0;
	setp.gt.u32 	%p2, %r7, 8;
	or.pred  	%p3, %p1, %p2;
	@%p3 bra 	$L__BB0_15;
	setp.eq.s32 	%p4, %r8, 8;
	setp.eq.s32 	%p5, %r7, 0;
	or.pred  	%p6, %p4, %p5;
	mul.wide.u32 	%rd9, %r8, 4;
	add.s64 	%rd4, %rd3, %rd9;
	@%p6 bra 	$L__BB0_4;
	ld.global.u32 	%r28, [%rd4];
	add.s32 	%r29, %r7, -1;
	mul.wide.u32 	%rd10, %r29, 4;
	add.s64 	%rd11, %rd2, %rd10;
	ld.global.u32 	%r30, [%rd11];
	setp.le.s32 	%p7, %r28, %r30;
	@%p7 bra 	$L__BB0_15;
$L__BB0_4:
	setp.eq.s32 	%p8, %r7, 8;
	setp.eq.s32 	%p9, %r8, 0;
	or.pred  	%p10, %p8, %p9;
	mul.wide.u32 	%rd12, %r7, 4;
	add.s64 	%rd5, %rd2, %rd12;
	@%p10 bra 	$L__BB0_6;
	add.s32 	%r33, %r8, -1;
	mul.wide.u32 	%rd13, %r33, 4;
	add.s64 	%rd14, %rd3, %rd13;
	ld.global.u32 	%r31, [%rd14];
	ld.global.u32 	%r32, [%rd5];
	setp.gt.s32 	%p11, %r31, %r32;
	@%p11 bra 	$L__BB0_14;
$L__BB0_6:
	setp.lt.u32 	%p12, %r8, 8;
	@%p12 bra 	$L__BB0_10;
	ld.global.u32 	%r37, [%rd5];
$L__BB0_8:
	mul.wide.s32 	%rd15, %r1, 4;
	add.s64 	%rd16, %rd1, %rd15;
	st.global.u32 	[%rd16], %r37;
$L__BB0_9:
	bar.sync 	0;
	ret;
$L__BB0_10:
	setp.ne.s32 	%p13, %r7, 8;
	@%p13 bra 	$L__BB0_12;
	ld.global.u32 	%r36, [%rd4];
	bra.uni 	$L__BB0_13;
$L__BB0_12:
	ld.global.u32 	%r36, [%rd4];
	ld.global.u32 	%r37, [%rd5];
	setp.gt.s32 	%p14, %r36, %r37;
	@%p14 bra 	$L__BB0_8;
$L__BB0_13:
	mul.wide.s32 	%rd17, %r1, 4;
	add.s64 	%rd18, %rd1, %rd17;
	st.global.u32 	[%rd18], %r36;
	bra.uni 	$L__BB0_9;
$L__BB0_14:
	add.s32 	%r34, %r7, 1;
	bra.uni 	$L__BB0_1;
$L__BB0_15:
	add.s32 	%r35, %r8, 1;
	bra.uni 	$L__BB0_1;

}


// ===== COMPILED SASS (sm_100) =====

	.target	sm_100

	.elftype	@"ET_EXEC"


//--------------------- .note.nv.tkinfo           --------------------------
	.section	.note.nv.tkinfo,"",@"SHT_NOTE"
	.sectionflags	@"SHF_NOTE_NV_TKINFO"
	.tkinfo
        /*0018*/ 	.word	0x00000002
        /*0030*/ 	.string	""
        /*0030*/ 	.string	"ptxas"
        /*0030*/ 	.string	"Cuda compilation tools, release 13.0, V13.0.88"
        /*0030*/ 	.string	"Build cuda_13.0.r13.0/compiler.36424714_0"
        /*0030*/ 	.string	"-arch sm_100 -m 64 "



//--------------------- .note.nv.cuinfo           --------------------------
	.section	.note.nv.cuinfo,"",@"SHT_NOTE"
	.sectionflags	@"SHF_NOTE_NV_CUINFO"
        /*0018*/ 	.short	0x0002
        /*001a*/ 	.short	0x0064
        /*001c*/ 	.short	0x0082
	.zero		2


//--------------------- .nv.info                  --------------------------
	.section	.nv.info,"",@"SHT_CUDA_INFO"
	.align	4


	//----- nvinfo : EIATTR_REGCOUNT
	.align		4
        /*0000*/ 	.byte	0x04, 0x2f
        /*0002*/ 	.short	(.L_1 - .L_0)
	.align		4
.L_0:
        /*0004*/ 	.word	index@(_Z12mergeSmall_kPiS_S_i)
        /*0008*/ 	.word	0x00000016


	//----- nvinfo : EIATTR_FRAME_SIZE
	.align		4
.L_1:
        /*000c*/ 	.byte	0x04, 0x11
        /*000e*/ 	.short	(.L_3 - .L_2)
	.align		4
.L_2:
        /*0010*/ 	.word	index@(_Z12mergeSmall_kPiS_S_i)
        /*0014*/ 	.word	0x00000000


	//----- nvinfo : EIATTR_MIN_STACK_SIZE
	.align		4
.L_3:
        /*0018*/ 	.byte	0x04, 0x12
        /*001a*/ 	.short	(.L_5 - .L_4)
	.align		4
.L_4:
        /*001c*/ 	.word	index@(_Z12mergeSmall_kPiS_S_i)
        /*0020*/ 	.word	0x00000000
.L_5:


//--------------------- .nv.compat                --------------------------
	.section	.nv.compat,"",@"SHT_CUDA_COMPAT_INFO"
	.align	4
        /*0000*/ 	.byte	0x02, 0x09, 0x00, 0x00, 0x02, 0x02, 0x01, 0x00, 0x02, 0x05, 0x05, 0x00, 0x03, 0x07, 0x01, 0x01
        /*0010*/ 	.byte	0x02, 0x03, 0x00, 0x00, 0x02, 0x06, 0x01, 0x00, 0x04, 0x0b, 0x08, 0x00, 0x09, 0x00, 0x00, 0x00
        /*0020*/ 	.byte	0x00, 0x00, 0x00, 0x00


//--------------------- .nv.info._Z12mergeSmall_kPiS_S_i --------------------------
	.section	.nv.info._Z12mergeSmall_kPiS_S_i,"",@"SHT_CUDA_INFO"
	.sectionflags	@""
	.align	4


	//----- nvinfo : EIATTR_CUDA_API_VERSION
	.align		4
        /*0000*/ 	.byte	0x04, 0x37
        /*0002*/ 	.short	(.L_7 - .L_6)
.L_6:
        /*0004*/ 	.word	0x00000082


	//----- nvinfo : EIATTR_KPARAM_INFO
	.align		4
.L_7:
        /*0008*/ 	.byte	0x04, 0x17
        /*000a*/ 	.short	(.L_9 - .L_8)
.L_8:
        /*000c*/ 	.word	0x00000000
        /*0010*/ 	.short	0x0003
        /*0012*/ 	.short	0x0018
        /*0014*/ 	.byte	0x00, 0xf0, 0x11, 0x00


	//----- nvinfo : EIATTR_KPARAM_INFO
	.align		4
.L_9:
        /*0018*/ 	.byte	0x04, 0x17
        /*001a*/ 	.short	(.L_11 - .L_10)
.L_10:
        /*001c*/ 	.word	0x00000000
        /*0020*/ 	.short	0x0002
        /*0022*/ 	.short	0x0010
        /*0024*/ 	.byte	0x00, 0xf5, 0x21, 0x00


	//----- nvinfo : EIATTR_KPARAM_INFO
	.align		4
.L_11:
        /*0028*/ 	.byte	0x04, 0x17
        /*002a*/ 	.short	(.L_13 - .L_12)
.L_12:
        /*002c*/ 	.word	0x00000000
        /*0030*/ 	.short	0x0001
        /*0032*/ 	.short	0x0008
        /*0034*/ 	.byte	0x00, 0xf5, 0x21, 0x00


	//----- nvinfo : EIATTR_KPARAM_INFO
	.align		4
.L_13:
        /*0038*/ 	.byte	0x04, 0x17
        /*003a*/ 	.short	(.L_15 - .L_14)
.L_14:
        /*003c*/ 	.word	0x00000000
        /*0040*/ 	.short	0x0000
        /*0042*/ 	.short	0x0000
        /*0044*/ 	.byte	0x00, 0xf5, 0x21, 0x00


	//----- nvinfo : EIATTR_SPARSE_MMA_MASK
	.align		4
.L_15:
        /*0048*/ 	.byte	0x03, 0x50
        /*004a*/ 	.short	0x0000


	//----- nvinfo : EIATTR_MAXREG_COUNT
	.align		4
        /*004c*/ 	.byte	0x03, 0x1b
        /*004e*/ 	.short	0x00ff


	//----- nvinfo : EIATTR_NUM_BARRIERS
	.align		4
        /*0050*/ 	.byte	0x02, 0x4c
        /*0052*/ 	.byte	0x01
	.zero		1


	//----- nvinfo : EIATTR_MERCURY_ISA_VERSION
	.align		4
        /*0054*/ 	.byte	0x03, 0x5f
        /*0056*/ 	.short	0x0101


	//----- nvinfo : EIATTR_VRC_CTA_INIT_COUNT
	.align		4
        /*0058*/ 	.byte	0x02, 0x4a
	.zero		1
	.zero		1


	//----- nvinfo : EIATTR_EXIT_INSTR_OFFSETS
	.align		4
        /*005c*/ 	.byte	0x04, 0x1c
        /*005e*/ 	.short	(.L_17 - .L_16)


	//   ....[0]....
.L_16:
        /*0060*/ 	.word	0x000004f0


	//----- nvinfo : EIATTR_CRS_STACK_SIZE
	.align		4
.L_17:
        /*0064*/ 	.byte	0x04, 0x1e
        /*0066*/ 	.short	(.L_19 - .L_18)
.L_18:
        /*0068*/ 	.word	0x00000000


	//----- nvinfo : EIATTR_CBANK_PARAM_SIZE
	.align		4
.L_19:
        /*006c*/ 	.byte	0x03, 0x19
        /*006e*/ 	.short	0x001c


	//----- nvinfo : EIATTR_PARAM_CBANK
	.align		4
        /*0070*/ 	.byte	0x04, 0x0a
        /*0072*/ 	.short	(.L_21 - .L_20)
	.align		4
.L_20:
        /*0074*/ 	.word	index@(.nv.constant0._Z12mergeSmall_kPiS_S_i)
        /*0078*/ 	.short	0x0380
        /*007a*/ 	.short	0x001c


	//----- nvinfo : EIATTR_SW_WAR
	.align		4
.L_21:
        /*007c*/ 	.byte	0x04, 0x36
        /*007e*/ 	.short	(.L_23 - .L_22)
.L_22:
        /*0080*/ 	.word	0x00000008
.L_23:


//--------------------- .nv.callgraph             --------------------------
	.section	.nv.callgraph,"",@"SHT_CUDA_CALLGRAPH"
	.align	4
	.sectionentsize	8
	.align		4
        /*0000*/ 	.word	0x00000000
	.align		4
        /*0004*/ 	.word	0xffffffff
	.align		4
        /*0008*/ 	.word	0x00000000
	.align		4
        /*000c*/ 	.word	0xfffffffe
	.align		4
        /*0010*/ 	.word	0x00000000
	.align		4
        /*0014*/ 	.word	0xfffffffd
	.align		4
        /*0018*/ 	.word	0x00000000
	.align		4
        /*001c*/ 	.word	0xfffffffc


//--------------------- .text._Z12mergeSmall_kPiS_S_i --------------------------
	.section	.text._Z12mergeSmall_kPiS_S_i,"ax",@progbits
	.align	128
        .global         _Z12mergeSmall_kPiS_S_i
        .type           _Z12mergeSmall_kPiS_S_i,@function
        .size           _Z12mergeSmall_kPiS_S_i,(.L_x_16 - _Z12mergeSmall_kPiS_S_i)
        .other          _Z12mergeSmall_kPiS_S_i,@"STO_CUDA_ENTRY STV_DEFAULT"
_Z12mergeSmall_kPiS_S_i:
.text._Z12mergeSmall_kPiS_S_i:
[----:B------:R-:W-:Y:S01]  /*0000*/  LDC R1, c[0x0][0x37c] ;  /* 0x0000df00ff017b82 */ /* 0x000fe20000000800 */
[----:B------:R-:W0:Y:S07]  /*0010*/  S2R R0, SR_TID.X ;  /* 0x0000000000007919 */ /* 0x000e2e0000002100 */
[----:B------:R-:W0:Y:S01]  /*0020*/  S2UR UR4, SR_CTAID.X ;  /* 0x00000000000479c3 */ /* 0x000e220000002500 */
[----:B------:R-:W-:Y:S07]  /*0030*/  BSSY.RECONVERGENT B1, `(.L_x_0) ;  /* 0x0000030000017945 */ /* 0x000fee0003800200 */
[----:B------:R-:W0:Y:S08]  /*0040*/  LDC R7, c[0x0][0x360] ;  /* 0x0000d800ff077b82 */ /* 0x000e300000000800 */
[----:B------:R-:W1:Y:S08]  /*0050*/  LDC.64 R2, c[0x0][0x388] ;  /* 0x0000e200ff027b82 */ /* 0x000e700000000a00 */
[----:B------:R-:W2:Y:S01]  /*0060*/  LDC.64 R4, c[0x0][0x380] ;  /* 0x0000e000ff047b82 */ /* 0x000ea20000000a00 */
[----:B0-----:R-:W-:Y:S01]  /*0070*/  IMAD R0, R7, UR4, R0 ;  /* 0x0000000407007c24 */ /* 0x001fe2000f8e0200 */
[----:B------:R-:W0:Y:S04]  /*0080*/  LDCU.64 UR4, c[0x0][0x358] ;  /* 0x00006b00ff0477ac */ /* 0x000e280008000a00 */
[----:B------:R-:W-:-:S02]  /*0090*/  VIMNMX.U32 R6, PT, PT, R0, 0x8, !PT ;  /* 0x0000000800067848 */ /* 0x000fc40007fe0000 */
[----:B------:R-:W-:-:S03]  /*00a0*/  VIMNMX.U32 R13, PT, PT, R0, 0x8, PT ;  /* 0x00000008000d7848 */ /* 0x000fc60003fe0000 */
[----:B------:R-:W-:-:S04]  /*00b0*/  VIADD R12, R6, 0xfffffff8 ;  /* 0xfffffff8060c7836 */ /* 0x000fc80000000000 */
[----:B-1----:R-:W-:-:S07]  /*00c0*/  IMAD.MOV.U32 R14, RZ, RZ, R12 ;  /* 0x000000ffff0e7224 */ /* 0x002fce00078e000c */
.L_x_7:
[----:B------:R-:W-:Y:S01]  /*00d0*/  BSSY.RECONVERGENT B2, `(.L_x_1) ;  /* 0x000001a000027945 */ /* 0x000fe20003800200 */
.L_x_5:
[----:B------:R-:W-:Y:S01]  /*00e0*/  IMAD.IADD R6, R13, 0x1, -R14 ;  /* 0x000000010d067824 */ /* 0x000fe200078e0a0e */
[----:B------:R-:W-:Y:S04]  /*00f0*/  BSSY.RELIABLE B0, `(.L_x_2) ;  /* 0x0000015000007945 */ /* 0x000fe80003800100 */
[----:B------:R-:W-:-:S04]  /*0100*/  IABS R6, R6 ;  /* 0x0000000600067213 */ /* 0x000fc80000000000 */
[----:B------:R-:W-:-:S04]  /*0110*/  LEA.HI R6, R6, R6, RZ, 0x1 ;  /* 0x0000000606067211 */ /* 0x000fc800078f08ff */
[----:B------:R-:W-:-:S05]  /*0120*/  SHF.R.S32.HI R6, RZ, 0x1, R6 ;  /* 0x00000001ff067819 */ /* 0x000fca0000011406 */
[--C-:B------:R-:W-:Y:S02]  /*0130*/  IMAD.IADD R17, R12, 0x1, R6.reuse ;  /* 0x000000010c117824 */ /* 0x100fe400078e0206 */
[----:B------:R-:W-:-:S03]  /*0140*/  IMAD.IADD R19, R13, 0x1, -R6 ;  /* 0x000000010d137824 */ /* 0x000fc600078e0a06 */
[----:B------:R-:W-:-:S04]  /*0150*/  ISETP.GT.U32.AND P0, PT, R17, 0x8, PT ;  /* 0x000000081100780c */ /* 0x000fc80003f04070 */
[----:B------:R-:W-:-:S13]  /*0160*/  ISETP.LT.OR P0, PT, R19, RZ, P0 ;  /* 0x000000ff1300720c */ /* 0x000fda0000701670 */
[----:B------:R-:W-:Y:S05]  /*0170*/  @P0 BRA `(.L_x_3) ;  /* 0x0000000000300947 */ /* 0x000fea0003800000 */
[----:B------:R-:W-:Y:S01]  /*0180*/  ISETP.NE.AND P0, PT, R17, RZ, PT ;  /* 0x000000ff1100720c */ /* 0x000fe20003f05270 */
[----:B--2---:R-:W-:-:S03]  /*0190*/  IMAD.WIDE.U32 R6, R19, 0x4, R4 ;  /* 0x0000000413067825 */ /* 0x004fc600078e0004 */
[----:B------:R-:W-:-:S13]  /*01a0*/  ISETP.EQ.OR P0, PT, R19, 0x8, !P0 ;  /* 0x000000081300780c */ /* 0x000fda0004702670 */
[----:B------:R-:W-:Y:S05]  /*01b0*/  @P0 BREAK.RELIABLE B0 ;  /* 0x0000000000000942 */ /* 0x000fea0003800100 */
[----:B------:R-:W-:Y:S05]  /*01c0*/  @P0 BRA `(.L_x_4) ;  /* 0x0000000000280947 */ /* 0x000fea0003800000 */
[----:B------:R-:W-:Y:S01]  /*01d0*/  VIADD R9, R17, 0xffffffff ;  /* 0xffffffff11097836 */ /* 0x000fe20000000000 */
[----:B0-----:R-:W2:Y:S03]  /*01e0*/  LDG.E R10, desc[UR4][R6.64] ;  /* 0x00000004060a7981 */ /* 0x001ea6000c1e1900 */
[----:B------:R-:W-:-:S06]  /*01f0*/  IMAD.WIDE.U32 R8, R9, 0x4, R2 ;  /* 0x0000000409087825 */ /* 0x000fcc00078e0002 */
[----:B------:R-:W2:Y:S02]  /*0200*/  LDG.E R9, desc[UR4][R8.64] ;  /* 0x0000000408097981 */ /* 0x000ea4000c1e1900 */
[----:B--2---:R-:W-:-:S13]  /*0210*/  ISETP.GT.AND P0, PT, R10, R9, PT ;  /* 0x000000090a00720c */ /* 0x004fda0003f04270 */
[----:B------:R-:W-:Y:S05]  /*0220*/  @P0 BREAK.RELIABLE B0 ;  /* 0x0000000000000942 */ /* 0x000fea0003800100 */
[----:B------:R-:W-:Y:S05]  /*0230*/  @P0 BRA `(.L_x_4) ;  /* 0x00000000000c0947 */ /* 0x000fea0003800000 */
.L_x_3:
[----:B0-----:R-:W-:Y:S05]  /*0240*/  BSYNC.RELIABLE B0 ;  /* 0x0000000000007941 */ /* 0x001fea0003800100 */
.L_x_2:
[----:B------:R-:W-:Y:S01]  /*0250*/  VIADD R14, R19, 0x1 ;  /* 0x00000001130e7836 */ /* 0x000fe20000000000 */
[----:B------:R-:W-:Y:S06]  /*0260*/  BRA `(.L_x_5) ;  /* 0xfffffffc009c7947 */ /* 0x000fec000383ffff */
.L_x_4:
[----:B0-----:R-:W-:Y:S05]  /*0270*/  BSYNC.RECONVERGENT B2 ;  /* 0x0000000000027941 */ /* 0x001fea0003800200 */
.L_x_1:
[----:B------:R-:W-:Y:S01]  /*0280*/  ISETP.NE.AND P0, PT, R19, RZ, PT ;  /* 0x000000ff1300720c */ /* 0x000fe20003f05270 */
[----:B------:R-:W-:-:S03]  /*0290*/  IMAD.WIDE.U32 R10, R17, 0x4, R2 ;  /* 0x00000004110a7825 */ /* 0x000fc600078e0002 */
[----:B------:R-:W-:-:S13]  /*02a0*/  ISETP.EQ.OR P0, PT, R17, 0x8, !P0 ;  /* 0x000000081100780c */ /* 0x000fda0004702670 */
[----:B------:R-:W-:Y:S05]  /*02b0*/  @P0 BRA `(.L_x_6) ;  /* 0x00000000001c0947 */ /* 0x000fea0003800000 */
[----:B------:R-:W-:Y:S01]  /*02c0*/  VIADD R13, R19, 0xffffffff ;  /* 0xffffffff130d7836 */ /* 0x000fe20000000000 */
[----:B------:R-:W2:Y:S03]  /*02d0*/  LDG.E R15, desc[UR4][R10.64] ;  /* 0x000000040a0f7981 */ /* 0x000ea6000c1e1900 */
[----:B------:R-:W-:-:S06]  /*02e0*/  IMAD.WIDE.U32 R8, R13, 0x4, R4 ;  /* 0x000000040d087825 */ /* 0x000fcc00078e0004 */
[----:B------:R-:W2:Y:S02]  /*02f0*/  LDG.E R8, desc[UR4][R8.64] ;  /* 0x0000000408087981 */ /* 0x000ea4000c1e1900 */
[----:B--2---:R-:W-:-:S13]  /*0300*/  ISETP.GT.AND P0, PT, R8, R15, PT ;  /* 0x0000000f0800720c */ /* 0x004fda0003f04270 */
[----:B------:R-:W-:Y:S01]  /*0310*/  @P0 VIADD R12, R17, 0x1 ;  /* 0x00000001110c0836 */ /* 0x000fe20000000000 */
[----:B------:R-:W-:Y:S06]  /*0320*/  @P0 BRA `(.L_x_7) ;  /* 0xfffffffc00680947 */ /* 0x000fec000383ffff */
.L_x_6:
[----:B------:R-:W-:Y:S05]  /*0330*/  BSYNC.RECONVERGENT B1 ;  /* 0x0000000000017941 */ /* 0x000fea0003800200 */
.L_x_0:
[----:B------:R-:W-:Y:S05]  /*0340*/  WARPSYNC.ALL ;  /* 0x0000000000007948 */ /* 0x000fea0003800000 */
[----:B------:R-:W-:Y:S01]  /*0350*/  ISETP.GE.U32.AND P0, PT, R19, 0x8, PT ;  /* 0x000000081300780c */ /* 0x000fe20003f06070 */
[----:B------:R-:W-:-:S12]  /*0360*/  BSSY.RECONVERGENT B1, `(.L_x_8) ;  /* 0x0000016000017945 */ /* 0x000fd80003800200 */
[----:B------:R-:W-:Y:S05]  /*0370*/  @!P0 BRA `(.L_x_9) ;  /* 0x0000000000088947 */ /* 0x000fea0003800000 */
[----:B------:R0:W5:Y:S01]  /*0380*/  LDG.E R11, desc[UR4][R10.64] ;  /* 0x000000040a0b7981 */ /* 0x000162000c1e1900 */
[----:B------:R-:W-:Y:S05]  /*0390*/  BRA `(.L_x_10) ;  /* 0x00000000003c7947 */ /* 0x000fea0003800000 */
.L_x_9:
[----:B------:R-:W-:Y:S01]  /*03a0*/  ISETP.NE.AND P0, PT, R17, 0x8, PT ;  /* 0x000000081100780c */ /* 0x000fe20003f05270 */
[----:B------:R-:W-:-:S12]  /*03b0*/  BSSY.RELIABLE B2, `(.L_x_11) ;  /* 0x0000009000027945 */ /* 0x000fd80003800100 */
[----:B------:R-:W-:Y:S05]  /*03c0*/  @P0 BRA `(.L_x_12) ;  /* 0x0000000000080947 */ /* 0x000fea0003800000 */
[----:B------:R0:W5:Y:S01]  /*03d0*/  LDG.E R7, desc[UR4][R6.64] ;  /* 0x0000000406077981 */ /* 0x000162000c1e1900 */
[----:B------:R-:W-:Y:S05]  /*03e0*/  BRA `(.L_x_13) ;  /* 0x0000000000147947 */ /* 0x000fea0003800000 */
.L_x_12:
[----:B------:R-:W2:Y:S04]  /*03f0*/  LDG.E R7, desc[UR4][R6.64] ;  /* 0x0000000406077981 */ /* 0x000ea8000c1e1900 */
[----:B------:R-:W2:Y:S02]  /*0400*/  LDG.E R11, desc[UR4][R10.64] ;  /* 0x000000040a0b7981 */ /* 0x000ea4000c1e1900 */
[----:B--2---:R-:W-:-:S13]  /*0410*/  ISETP.GT.AND P0, PT, R7, R11, PT ;  /* 0x0000000b0700720c */ /* 0x004fda0003f04270 */
[----:B------:R-:W-:Y:S05]  /*0420*/  @P0 BREAK.RELIABLE B2 ;  /* 0x0000000000020942 */ /* 0x000fea0003800100 */
[----:B------:R-:W-:Y:S05]  /*0430*/  @P0 BRA `(.L_x_10) ;  /* 0x0000000000140947 */ /* 0x000fea0003800000 */
.L_x_13:
[----:B------:R-:W-:Y:S05]  /*0440*/  BSYNC.RELIABLE B2 ;  /* 0x0000000000027941 */ /* 0x000fea0003800100 */
.L_x_11:
[----:B------:R-:W1:Y:S02]  /*0450*/  LDC.64 R2, c[0x0][0x390] ;  /* 0x0000e400ff027b82 */ /* 0x000e640000000a00 */
[----:B-1----:R-:W-:-:S05]  /*0460*/  IMAD.WIDE R2, R0, 0x4, R2 ;  /* 0x0000000400027825 */ /* 0x002fca00078e0202 */
[----:B-----5:R2:W-:Y:S01]  /*0470*/  STG.E desc[UR4][R2.64], R7 ;  /* 0x0000000702007986 */ /* 0x0205e2000c101904 */
[----:B------:R-:W-:Y:S05]  /*0480*/  BRA `(.L_x_14) ;  /* 0x00000000000c7947 */ /* 0x000fea0003800000 */
.L_x_10:
[----:B------:R-:W1:Y:S02]  /*0490*/  LDC.64 R2, c[0x0][0x390] ;  /* 0x0000e400ff027b82 */ /* 0x000e640000000a00 */
[----:B-1----:R-:W-:-:S05]  /*04a0*/  IMAD.WIDE R2, R0, 0x4, R2 ;  /* 0x0000000400027825 */ /* 0x002fca00078e0202 */
[----:B-----5:R1:W-:Y:S02]  /*04b0*/  STG.E desc[UR4][R2.64], R11 ;  /* 0x0000000b02007986 */ /* 0x0203e4000c101904 */
.L_x_14:
[----:B------:R-:W-:Y:S05]  /*04c0*/  BSYNC.RECONVERGENT B1 ;  /* 0x0000000000017941 */ /* 0x000fea0003800200 */
.L_x_8:
[----:B------:R-:W-:Y:S05]  /*04d0*/  WARPSYNC.ALL ;  /* 0x0000000000007948 */ /* 0x000fea0003800000 */
[----:B------:R-:W-:Y:S06]  /*04e0*/  BAR.SYNC.DEFER_BLOCKING 0x0 ;  /* 0x0000000000007b1d */ /* 0x000fec0000010000 */
[----:B------:R-:W-:Y:S05]  /*04f0*/  EXIT ;  /* 0x000000000000794d */ /* 0x000fea0003800000 */
.L_x_15:
[----:B------:R-:W-:-:S00]  /*0500*/  BRA `(.L_x_15) ;  /* 0xfffffffc00fc7947 */ /* 0x000fc0000383ffff */
[----:B------:R-:W-:-:S00]  /*0510*/  NOP ;  /* 0x0000000000007918 */ /* 0x000fc00000000000 */
        /* <DEDUP_REMOVED lines=14> */
.L_x_16:


//--------------------- .nv.shared.reserved.0     --------------------------
	.section	.nv.shared.reserved.0,"aw",@nobits
	.weak		__nv_reservedSMEM_offset_0_alias
	.size		__nv_reservedSMEM_offset_0_alias, 0, 64
	.other		__nv_reservedSMEM_offset_0_alias,@"STO_CUDA_RESERVED_SHARED STV_DEFAULT"
__nv_reservedSMEM_offset_0_alias:
	.zero		0
	.zero		64


//--------------------- .nv.constant0._Z12mergeSmall_kPiS_S_i --------------------------
	.section	.nv.constant0._Z12mergeSmall_kPiS_S_i,"a",@progbits
	.sectionflags	@""
	.align	4
.nv.constant0._Z12mergeSmall_kPiS_S_i:
	.zero		924


//--------------------- SYMBOLS --------------------------

	.type		.nv.reservedSmem.offset0,@object
	.size		.nv.reservedSmem.offset0,0x4
